	.headerflags	@"EF_CUDA_TEXMODE_UNIFIED EF_CUDA_64BIT_ADDRESS EF_CUDA_ACCELERATORS EF_CUDA_SM90 EF_CUDA_VIRTUAL_SM(EF_CUDA_SM90)"
	.elftype	@"ET_EXEC"


//--------------------- .nv.info                  --------------------------
	.section	.nv.info,"",@"SHT_CUDA_INFO"
	.align	4


	//----- nvinfo : EIATTR_REGCOUNT
	.align		4
        /*0000*/ 	.byte	0x04, 0x2f
        /*0002*/ 	.short	(.L_1 - .L_0)
	.align		4
.L_0:
        /*0004*/ 	.word	index@(triton_poi_fused_add_clamp_20)
        /*0008*/ 	.word	0x00000008


	//----- nvinfo : EIATTR_MIN_STACK_SIZE
	.align		4
.L_1:
        /*000c*/ 	.byte	0x04, 0x12
        /*000e*/ 	.short	(.L_3 - .L_2)
	.align		4
.L_2:
        /*0010*/ 	.word	index@(triton_poi_fused_add_clamp_20)
        /*0014*/ 	.word	0x00000000


	//----- nvinfo : EIATTR_FRAME_SIZE
	.align		4
.L_3:
        /*0018*/ 	.byte	0x04, 0x11
        /*001a*/ 	.short	(.L_5 - .L_4)
	.align		4
.L_4:
        /*001c*/ 	.word	index@(triton_poi_fused_add_clamp_20)
        /*0020*/ 	.word	0x00000000


	//----- nvinfo : EIATTR_MIN_STACK_SIZE
	.align		4
.L_5:
        /*0024*/ 	.byte	0x04, 0x12
        /*0026*/ 	.short	(.L_7 - .L_6)
	.align		4
.L_6:
        /*0028*/ 	.word	index@(triton_poi_fused_add_clamp_20)
        /*002c*/ 	.word	0x00000000
.L_7:


//--------------------- .nv.info.triton_poi_fused_add_clamp_20 --------------------------
	.section	.nv.info.triton_poi_fused_add_clamp_20,"",@"SHT_CUDA_INFO"
	.sectionflags	@""
	.align	4


	//----- nvinfo : EIATTR_CUDA_API_VERSION
	.align		4
        /*0000*/ 	.byte	0x04, 0x37
        /*0002*/ 	.short	(.L_9 - .L_8)
.L_8:
        /*0004*/ 	.word	0x0000007c


	//----- nvinfo : EIATTR_KPARAM_INFO
	.align		4
.L_9:
        /*0008*/ 	.byte	0x04, 0x17
        /*000a*/ 	.short	(.L_11 - .L_10)
.L_10:
        /*000c*/ 	.word	0x00000000
        /*0010*/ 	.short	0x0001
        /*0012*/ 	.short	0x0008
        /*0014*/ 	.byte	0x00, 0xf0, 0x11, 0x00


	//----- nvinfo : EIATTR_KPARAM_INFO
	.align		4
.L_11:
        /*0018*/ 	.byte	0x04, 0x17
        /*001a*/ 	.short	(.L_13 - .L_12)
.L_12:
        /*001c*/ 	.word	0x00000000
        /*0020*/ 	.short	0x0000
        /*0022*/ 	.short	0x0000
        /*0024*/ 	.byte	0x00, 0xf4, 0x21, 0x00


	//----- nvinfo : EIATTR_SPARSE_MMA_MASK
	.align		4
.L_13:
        /*0028*/ 	.byte	0x03, 0x50
        /*002a*/ 	.short	0x0000


	//----- nvinfo : EIATTR_MAXREG_COUNT
	.align		4
        /*002c*/ 	.byte	0x03, 0x1b
        /*002e*/ 	.short	0x00ff


	//----- nvinfo : EIATTR_EXIT_INSTR_OFFSETS
	.align		4
        /*0030*/ 	.byte	0x04, 0x1c
        /*0032*/ 	.short	(.L_15 - .L_14)


	//   ....[0]....
.L_14:
        /*0034*/ 	.word	0x00000100


	//   ....[1]....
        /*0038*/ 	.word	0x00000130


	//----- nvinfo : EIATTR_REQNTID
	.align		4
.L_15:
        /*003c*/ 	.byte	0x04, 0x10
        /*003e*/ 	.short	(.L_17 - .L_16)
.L_16:
        /*0040*/ 	.word	0x00000020
        /*0044*/ 	.word	0x00000001
        /*0048*/ 	.word	0x00000001


	//----- nvinfo : EIATTR_CBANK_PARAM_SIZE
	.align		4
.L_17:
        /*004c*/ 	.byte	0x03, 0x19
        /*004e*/ 	.short	0x000c


	//----- nvinfo : EIATTR_PARAM_CBANK
	.align		4
        /*0050*/ 	.byte	0x04, 0x0a
        /*0052*/ 	.short	(.L_19 - .L_18)
	.align		4
.L_18:
        /*0054*/ 	.word	index@(.nv.constant0.triton_poi_fused_add_clamp_20)
        /*0058*/ 	.short	0x0210
        /*005a*/ 	.short	0x000c


	//----- nvinfo : EIATTR_SW_WAR
	.align		4
.L_19:
        /*005c*/ 	.byte	0x04, 0x36
        /*005e*/ 	.short	(.L_21 - .L_20)
.L_20:
        /*0060*/ 	.word	0x00000008
.L_21:


//--------------------- .nv.callgraph             --------------------------
	.section	.nv.callgraph,"",@"SHT_CUDA_CALLGRAPH"
	.align	4
	.sectionentsize	8
	.align		4
        /*0000*/ 	.word	0x00000000
	.align		4
        /*0004*/ 	.word	0xffffffff
	.align		4
        /*0008*/ 	.word	0x00000000
	.align		4
        /*000c*/ 	.word	0xfffffffe
	.align		4
        /*0010*/ 	.word	0x00000000
	.align		4
        /*0014*/ 	.word	0xfffffffd
	.align		4
        /*0018*/ 	.word	0x00000000
	.align		4
        /*001c*/ 	.word	0xfffffffc


//--------------------- .text.triton_poi_fused_add_clamp_20 --------------------------
	.section	.text.triton_poi_fused_add_clamp_20,"ax",@progbits
	.align	128
        .global         triton_poi_fused_add_clamp_20
        .type           triton_poi_fused_add_clamp_20,@function
        .size           triton_poi_fused_add_clamp_20,(.L_x_1 - triton_poi_fused_add_clamp_20)
        .other          triton_poi_fused_add_clamp_20,@"STO_CUDA_ENTRY STV_DEFAULT"
triton_poi_fused_add_clamp_20:
.text.triton_poi_fused_add_clamp_20:
[----:B------:R-:W0:Y:S02]  /*0000*/  LDC R1, c[0x0][0x28] ;  /* 0x00000a00ff017b82 */ /* 0x000e240000000800 */
[----:B------:R-:W1:Y:S01]  /*0010*/  S2R R2, SR_TID.X ;  /* 0x0000000000027919 */ /* 0x000e620000002100 */
[----:B------:R-:W2:Y:S01]  /*0020*/  LDC.64 R4, c[0x0][0x210] ;  /* 0x00008400ff047b82 */ /* 0x000ea20000000a00 */
[----:B------:R-:W3:Y:S01]  /*0030*/  S2R R3, SR_CTAID.X ;  /* 0x0000000000037919 */ /* 0x000ee20000002500 */
[C---:B-1----:R-:W-:Y:S02]  /*0040*/  LOP3.LUT R0, R2.reuse, 0x7, RZ, 0xc0, !PT ;  /* 0x0000000702007812 */ /* 0x042fe400078ec0ff */
[----:B------:R-:W-:-:S03]  /*0050*/  LOP3.LUT P0, RZ, R2, 0x18, RZ, 0xc0, !PT ;  /* 0x0000001802ff7812 */ /* 0x000fc6000780c0ff */
[----:B---3--:R-:W-:-:S04]  /*0060*/  IMAD R3, R3, 0x8, R0 ;  /* 0x0000000803037824 */ /* 0x008fc800078e0200 */
[C---:B--2---:R-:W-:Y:S01]  /*0070*/  IMAD.WIDE R4, R3.reuse, 0x8, R4 ;  /* 0x0000000803047825 */ /* 0x044fe200078e0204 */
[----:B------:R-:W-:Y:S02]  /*0080*/  I2FP.F32.S32 R0, R3 ;  /* 0x0000000300007245 */ /* 0x000fe40000201400 */
[----:B------:R-:W-:-:S03]  /*0090*/  ISETP.LT.AND P0, PT, R3, 0x8, !P0 ;  /* 0x000000080300780c */ /* 0x000fc60004701270 */
[----:B------:R-:W-:-:S05]  /*00a0*/  FMUL R0, R0, 4.4285712242126464844 ;  /* 0x408db6db00007820 */ /* 0x000fca0000400000 */
[----:B------:R-:W-:-:S06]  /*00b0*/  FMNMX R0, RZ, R0, !PT ;  /* 0x00000000ff007209 */ /* 0x000fcc0007800000 */
[----:B------:R-:W1:Y:S02]  /*00c0*/  F2I.TRUNC.NTZ R0, R0 ;  /* 0x0000000000007305 */ /* 0x000e64000020f100 */
[----:B-1----:R-:W-:-:S05]  /*00d0*/  VIMNMX R2, R0, 0x1e, PT ;  /* 0x0000001e00027848 */ /* 0x002fca0003fe0100 */
[----:B------:R-:W-:-:S05]  /*00e0*/  VIADD R2, R2, 0x1 ;  /* 0x0000000102027836 */ /* 0x000fca0000000000 */
[----:B------:R-:W-:Y:S01]  /*00f0*/  SHF.R.S32.HI R3, RZ, 0x1f, R2 ;  /* 0x0000001fff037819 */ /* 0x000fe20000011402 */
[----:B------:R-:W-:Y:S06]  /*0100*/  @!P0 EXIT ;  /* 0x000000000000894d */ /* 0x000fec0003800000 */
[----:B------:R-:W-:Y:S02]  /*0110*/  ULDC.64 UR4, c[0x0][0x208] ;  /* 0x0000820000047ab9 */ /* 0x000fe40000000a00 */
[----:B------:R-:W-:Y:S01]  /*0120*/  STG.E.64 desc[UR4][R4.64], R2 ;  /* 0x0000000204007986 */ /* 0x000fe2000c101b04 */
[----:B------:R-:W-:Y:S05]  /*0130*/  EXIT ;  /* 0x000000000000794d */ /* 0x000fea0003800000 */
.L_x_0:
[----:B------:R-:W-:-:S00]  /*0140*/  BRA `(.L_x_0) ;  /* 0xfffffffc00fc7947 */ /* 0x000fc0000383ffff */
[----:B------:R-:W-:-:S00]  /*0150*/  NOP ;  /* 0x0000000000007918 */ /* 0x000fc00000000000 */
        /* <DEDUP_REMOVED lines=10> */
.L_x_1:


//--------------------- .nv.constant0.triton_poi_fused_add_clamp_20 --------------------------
	.section	.nv.constant0.triton_poi_fused_add_clamp_20,"a",@progbits
	.sectionflags	@""
	.align	4
.nv.constant0.triton_poi_fused_add_clamp_20:
	.zero		540
